//
// Generated by NVIDIA NVVM Compiler
//
// Compiler Build ID: CL-36424714
// Cuda compilation tools, release 13.0, V13.0.88
// Based on NVVM 20.0.0
//

.version 9.0
.target sm_100
.address_size 64

	// .globl	_Z17countRangesGlobaliPiS_
// _ZZ17countRangesSharediPiS_E3tmp has been demoted
// _ZZ4scaniPiS_E3tmp has been demoted

.visible .entry _Z17countRangesGlobaliPiS_(
	.param .u32 _Z17countRangesGlobaliPiS__param_0,
	.param .u64 .ptr .align 1 _Z17countRangesGlobaliPiS__param_1,
	.param .u64 .ptr .align 1 _Z17countRangesGlobaliPiS__param_2
)
{
	.reg .pred 	%p<2>;
	.reg .b32 	%r<12>;
	.reg .b64 	%rd<9>;

	ld.param.u32 	%r2, [_Z17countRangesGlobaliPiS__param_0];
	ld.param.u64 	%rd1, [_Z17countRangesGlobaliPiS__param_1];
	ld.param.u64 	%rd2, [_Z17countRangesGlobaliPiS__param_2];
	mov.u32 	%r3, %ctaid.x;
	mov.u32 	%r4, %ntid.x;
	mov.u32 	%r5, %tid.x;
	mad.lo.s32 	%r1, %r3, %r4, %r5;
	setp.ge.s32 	%p1, %r1, %r2;
	@%p1 bra 	$L__BB0_2;
	cvta.to.global.u64 	%rd3, %rd1;
	cvta.to.global.u64 	%rd4, %rd2;
	mul.wide.s32 	%rd5, %r1, 4;
	add.s64 	%rd6, %rd3, %rd5;
	ld.global.u32 	%r6, [%rd6];
	mul.hi.s32 	%r7, %r6, 1374389535;
	shr.u32 	%r8, %r7, 31;
	shr.s32 	%r9, %r7, 5;
	add.s32 	%r10, %r9, %r8;
	mul.wide.s32 	%rd7, %r10, 4;
	add.s64 	%rd8, %rd4, %rd7;
	atom.global.add.u32 	%r11, [%rd8], 1;
$L__BB0_2:
	ret;

}
	// .globl	_Z17countRangesSharediPiS_
.visible .entry _Z17countRangesSharediPiS_(
	.param .u32 _Z17countRangesSharediPiS__param_0,
	.param .u64 .ptr .align 1 _Z17countRangesSharediPiS__param_1,
	.param .u64 .ptr .align 1 _Z17countRangesSharediPiS__param_2
)
{
	.reg .pred 	%p<4>;
	.reg .b32 	%r<21>;
	.reg .b64 	%rd<9>;
	// demoted variable
	.shared .align 4 .b8 _ZZ17countRangesSharediPiS_E3tmp[40];
	ld.param.u32 	%r5, [_Z17countRangesSharediPiS__param_0];
	ld.param.u64 	%rd1, [_Z17countRangesSharediPiS__param_1];
	ld.param.u64 	%rd2, [_Z17countRangesSharediPiS__param_2];
	mov.u32 	%r6, %ctaid.x;
	mov.u32 	%r7, %ntid.x;
	mov.u32 	%r1, %tid.x;
	mad.lo.s32 	%r2, %r6, %r7, %r1;
	setp.ge.s32 	%p1, %r2, %r5;
	@%p1 bra 	$L__BB1_5;
	cvta.to.global.u64 	%rd3, %rd1;
	mul.wide.s32 	%rd4, %r2, 4;
	add.s64 	%rd5, %rd3, %rd4;
	ld.global.u32 	%r3, [%rd5];
	setp.gt.u32 	%p2, %r1, 9;
	shl.b32 	%r8, %r1, 2;
	mov.u32 	%r9, _ZZ17countRangesSharediPiS_E3tmp;
	add.s32 	%r4, %r9, %r8;
	@%p2 bra 	$L__BB1_3;
	mov.b32 	%r10, 0;
	st.shared.u32 	[%r4], %r10;
$L__BB1_3:
	setp.gt.u32 	%p3, %r1, 9;
	bar.sync 	0;
	mul.hi.s32 	%r11, %r3, 1374389535;
	shr.u32 	%r12, %r11, 31;
	shr.s32 	%r13, %r11, 5;
	add.s32 	%r14, %r13, %r12;
	shl.b32 	%r15, %r14, 2;
	add.s32 	%r17, %r9, %r15;
	atom.shared.add.u32 	%r18, [%r17], 1;
	bar.sync 	0;
	@%p3 bra 	$L__BB1_5;
	cvta.to.global.u64 	%rd6, %rd2;
	mul.wide.u32 	%rd7, %r1, 4;
	add.s64 	%rd8, %rd6, %rd7;
	ld.shared.u32 	%r19, [%r4];
	atom.global.add.u32 	%r20, [%rd8], %r19;
$L__BB1_5:
	ret;

}
	// .globl	_Z4scaniPiS_
.visible .entry _Z4scaniPiS_(
	.param .u32 _Z4scaniPiS__param_0,
	.param .u64 .ptr .align 1 _Z4scaniPiS__param_1,
	.param .u64 .ptr .align 1 _Z4scaniPiS__param_2
)
{
	.reg .pred 	%p<4>;
	.reg .b32 	%r<21>;
	.reg .b64 	%rd<9>;
	// demoted variable
	.shared .align 4 .b8 _ZZ4scaniPiS_E3tmp[40];
	ld.param.u32 	%r8, [_Z4scaniPiS__param_0];
	ld.param.u64 	%rd2, [_Z4scaniPiS__param_1];
	ld.param.u64 	%rd1, [_Z4scaniPiS__param_2];
	cvta.to.global.u64 	%rd3, %rd2;
	mov.u32 	%r1, %tid.x;
	mul.wide.u32 	%rd4, %r1, 4;
	add.s64 	%rd5, %rd3, %rd4;
	ld.global.u32 	%r20, [%rd5];
	shl.b32 	%r9, %r1, 2;
	mov.u32 	%r10, _ZZ4scaniPiS_E3tmp;
	add.s32 	%r3, %r10, %r9;
	st.shared.u32 	[%r3], %r20;
	setp.lt.s32 	%p1, %r8, 2;
	@%p1 bra 	$L__BB2_6;
	mov.b32 	%r19, 1;
$L__BB2_2:
	bar.sync 	0;
	setp.lt.s32 	%p2, %r1, %r19;
	@%p2 bra 	$L__BB2_4;
	sub.s32 	%r12, %r1, %r19;
	shl.b32 	%r13, %r12, 2;
	add.s32 	%r15, %r10, %r13;
	ld.shared.u32 	%r16, [%r15];
	ld.shared.u32 	%r17, [%r3];
	add.s32 	%r18, %r17, %r16;
	st.shared.u32 	[%r3], %r18;
$L__BB2_4:
	shl.b32 	%r19, %r19, 1;
	setp.lt.s32 	%p3, %r19, %r8;
	@%p3 bra 	$L__BB2_2;
	ld.shared.u32 	%r20, [%r3];
$L__BB2_6:
	cvta.to.global.u64 	%rd6, %rd1;
	add.s64 	%rd8, %rd6, %rd4;
	st.global.u32 	[%rd8], %r20;
	bar.sync 	0;
	ret;

}


// ===== COMPILED SASS (sm_100) =====

	.target	sm_100

	.elftype	@"ET_EXEC"


//--------------------- .note.nv.tkinfo           --------------------------
	.section	.note.nv.tkinfo,"",@"SHT_NOTE"
	.sectionflags	@"SHF_NOTE_NV_TKINFO"
	.tkinfo
        /*0018*/ 	.word	0x00000002
        /*0030*/ 	.string	""
        /*0030*/ 	.string	"ptxas"
        /*0030*/ 	.string	"Cuda compilation tools, release 13.0, V13.0.88"
        /*0030*/ 	.string	"Build cuda_13.0.r13.0/compiler.36424714_0"
        /*0030*/ 	.string	"-arch sm_100 -m 64 "



//--------------------- .note.nv.cuinfo           --------------------------
	.section	.note.nv.cuinfo,"",@"SHT_NOTE"
	.sectionflags	@"SHF_NOTE_NV_CUINFO"
        /*0018*/ 	.short	0x0002
        /*001a*/ 	.short	0x0064
        /*001c*/ 	.short	0x0082
	.zero		2


//--------------------- .nv.info                  --------------------------
	.section	.nv.info,"",@"SHT_CUDA_INFO"
	.align	4


	//----- nvinfo : EIATTR_REGCOUNT
	.align		4
        /*0000*/ 	.byte	0x04, 0x2f
        /*0002*/ 	.short	(.L_1 - .L_0)
	.align		4
.L_0:
        /*0004*/ 	.word	index@(_Z17countRangesGlobaliPiS_)
        /*0008*/ 	.word	0x0000000c


	//----- nvinfo : EIATTR_FRAME_SIZE
	.align		4
.L_1:
        /*000c*/ 	.byte	0x04, 0x11
        /*000e*/ 	.short	(.L_3 - .L_2)
	.align		4
.L_2:
        /*0010*/ 	.word	index@(_Z17countRangesGlobaliPiS_)
        /*0014*/ 	.word	0x00000000


	//----- nvinfo : EIATTR_REGCOUNT
	.align		4
.L_3:
        /*0018*/ 	.byte	0x04, 0x2f
        /*001a*/ 	.short	(.L_5 - .L_4)
	.align		4
.L_4:
        /*001c*/ 	.word	index@(_Z17countRangesSharediPiS_)
        /*0020*/ 	.word	0x00000008


	//----- nvinfo : EIATTR_FRAME_SIZE
	.align		4
.L_5:
        /*0024*/ 	.byte	0x04, 0x11
        /*0026*/ 	.short	(.L_7 - .L_6)
	.align		4
.L_6:
        /*0028*/ 	.word	index@(_Z17countRangesSharediPiS_)
        /*002c*/ 	.word	0x00000000


	//----- nvinfo : EIATTR_REGCOUNT
	.align		4
.L_7:
        /*0030*/ 	.byte	0x04, 0x2f
        /*0032*/ 	.short	(.L_9 - .L_8)
	.align		4
.L_8:
        /*0034*/ 	.word	index@(_Z4scaniPiS_)
        /*0038*/ 	.word	0x0000000a


	//----- nvinfo : EIATTR_FRAME_SIZE
	.align		4
.L_9:
        /*003c*/ 	.byte	0x04, 0x11
        /*003e*/ 	.short	(.L_11 - .L_10)
	.align		4
.L_10:
        /*0040*/ 	.word	index@(_Z4scaniPiS_)
        /*0044*/ 	.word	0x00000000


	//----- nvinfo : EIATTR_MIN_STACK_SIZE
	.align		4
.L_11:
        /*0048*/ 	.byte	0x04, 0x12
        /*004a*/ 	.short	(.L_13 - .L_12)
	.align		4
.L_12:
        /*004c*/ 	.word	index@(_Z4scaniPiS_)
        /*0050*/ 	.word	0x00000000


	//----- nvinfo : EIATTR_MIN_STACK_SIZE
	.align		4
.L_13:
        /*0054*/ 	.byte	0x04, 0x12
        /*0056*/ 	.short	(.L_15 - .L_14)
	.align		4
.L_14:
        /*0058*/ 	.word	index@(_Z17countRangesSharediPiS_)
        /*005c*/ 	.word	0x00000000


	//----- nvinfo : EIATTR_MIN_STACK_SIZE
	.align		4
.L_15:
        /*0060*/ 	.byte	0x04, 0x12
        /*0062*/ 	.short	(.L_17 - .L_16)
	.align		4
.L_16:
        /*0064*/ 	.word	index@(_Z17countRangesGlobaliPiS_)
        /*0068*/ 	.word	0x00000000
.L_17:


//--------------------- .nv.compat                --------------------------
	.section	.nv.compat,"",@"SHT_CUDA_COMPAT_INFO"
	.align	4
        /*0000*/ 	.byte	0x02, 0x09, 0x00, 0x00, 0x02, 0x02, 0x01, 0x00, 0x02, 0x05, 0x05, 0x00, 0x03, 0x07, 0x01, 0x01
        /*0010*/ 	.byte	0x02, 0x03, 0x00, 0x00, 0x02, 0x06, 0x01, 0x00, 0x04, 0x0b, 0x08, 0x00, 0x09, 0x00, 0x00, 0x00
        /*0020*/ 	.byte	0x00, 0x00, 0x00, 0x00


//--------------------- .nv.info._Z4scaniPiS_     --------------------------
	.section	.nv.info._Z4scaniPiS_,"",@"SHT_CUDA_INFO"
	.sectionflags	@""
	.align	4


	//----- nvinfo : EIATTR_CUDA_API_VERSION
	.align		4
        /*0000*/ 	.byte	0x04, 0x37
        /*0002*/ 	.short	(.L_19 - .L_18)
.L_18:
        /*0004*/ 	.word	0x00000082


	//----- nvinfo : EIATTR_KPARAM_INFO
	.align		4
.L_19:
        /*0008*/ 	.byte	0x04, 0x17
        /*000a*/ 	.short	(.L_21 - .L_20)
.L_20:
        /*000c*/ 	.word	0x00000000
        /*0010*/ 	.short	0x0002
        /*0012*/ 	.short	0x0010
        /*0014*/ 	.byte	0x00, 0xf5, 0x21, 0x00


	//----- nvinfo : EIATTR_KPARAM_INFO
	.align		4
.L_21:
        /*0018*/ 	.byte	0x04, 0x17
        /*001a*/ 	.short	(.L_23 - .L_22)
.L_22:
        /*001c*/ 	.word	0x00000000
        /*0020*/ 	.short	0x0001
        /*0022*/ 	.short	0x0008
        /*0024*/ 	.byte	0x00, 0xf5, 0x21, 0x00


	//----- nvinfo : EIATTR_KPARAM_INFO
	.align		4
.L_23:
        /*0028*/ 	.byte	0x04, 0x17
        /*002a*/ 	.short	(.L_25 - .L_24)
.L_24:
        /*002c*/ 	.word	0x00000000
        /*0030*/ 	.short	0x0000
        /*0032*/ 	.short	0x0000
        /*0034*/ 	.byte	0x00, 0xf0, 0x11, 0x00


	//----- nvinfo : EIATTR_SPARSE_MMA_MASK
	.align		4
.L_25:
        /*0038*/ 	.byte	0x03, 0x50
        /*003a*/ 	.short	0x0000


	//----- nvinfo : EIATTR_MAXREG_COUNT
	.align		4
        /*003c*/ 	.byte	0x03, 0x1b
        /*003e*/ 	.short	0x00ff


	//----- nvinfo : EIATTR_NUM_BARRIERS
	.align		4
        /*0040*/ 	.byte	0x02, 0x4c
        /*0042*/ 	.byte	0x01
	.zero		1


	//----- nvinfo : EIATTR_MERCURY_ISA_VERSION
	.align		4
        /*0044*/ 	.byte	0x03, 0x5f
        /*0046*/ 	.short	0x0101


	//----- nvinfo : EIATTR_VRC_CTA_INIT_COUNT
	.align		4
        /*0048*/ 	.byte	0x02, 0x4a
	.zero		1
	.zero		1


	//----- nvinfo : EIATTR_EXIT_INSTR_OFFSETS
	.align		4
        /*004c*/ 	.byte	0x04, 0x1c
        /*004e*/ 	.short	(.L_27 - .L_26)


	//   ....[0]....
.L_26:
        /*0050*/ 	.word	0x00000200


	//----- nvinfo : EIATTR_CBANK_PARAM_SIZE
	.align		4
.L_27:
        /*0054*/ 	.byte	0x03, 0x19
        /*0056*/ 	.short	0x0018


	//----- nvinfo : EIATTR_PARAM_CBANK
	.align		4
        /*0058*/ 	.byte	0x04, 0x0a
        /*005a*/ 	.short	(.L_29 - .L_28)
	.align		4
.L_28:
        /*005c*/ 	.word	index@(.nv.constant0._Z4scaniPiS_)
        /*0060*/ 	.short	0x0380
        /*0062*/ 	.short	0x0018


	//----- nvinfo : EIATTR_SW_WAR
	.align		4
.L_29:
        /*0064*/ 	.byte	0x04, 0x36
        /*0066*/ 	.short	(.L_31 - .L_30)
.L_30:
        /*0068*/ 	.word	0x00000008
.L_31:


//--------------------- .nv.info._Z17countRangesSharediPiS_ --------------------------
	.section	.nv.info._Z17countRangesSharediPiS_,"",@"SHT_CUDA_INFO"
	.sectionflags	@""
	.align	4


	//----- nvinfo : EIATTR_CUDA_API_VERSION
	.align		4
        /*0000*/ 	.byte	0x04, 0x37
        /*0002*/ 	.short	(.L_33 - .L_32)
.L_32:
        /*0004*/ 	.word	0x00000082


	//----- nvinfo : EIATTR_KPARAM_INFO
	.align		4
.L_33:
        /*0008*/ 	.byte	0x04, 0x17
        /*000a*/ 	.short	(.L_35 - .L_34)
.L_34:
        /*000c*/ 	.word	0x00000000
        /*0010*/ 	.short	0x0002
        /*0012*/ 	.short	0x0010
        /*0014*/ 	.byte	0x00, 0xf5, 0x21, 0x00


	//----- nvinfo : EIATTR_KPARAM_INFO
	.align		4
.L_35:
        /*0018*/ 	.byte	0x04, 0x17
        /*001a*/ 	.short	(.L_37 - .L_36)
.L_36:
        /*001c*/ 	.word	0x00000000
        /*0020*/ 	.short	0x0001
        /*0022*/ 	.short	0x0008
        /*0024*/ 	.byte	0x00, 0xf5, 0x21, 0x00


	//----- nvinfo : EIATTR_KPARAM_INFO
	.align		4
.L_37:
        /*0028*/ 	.byte	0x04, 0x17
        /*002a*/ 	.short	(.L_39 - .L_38)
.L_38:
        /*002c*/ 	.word	0x00000000
        /*0030*/ 	.short	0x0000
        /*0032*/ 	.short	0x0000
        /*0034*/ 	.byte	0x00, 0xf0, 0x11, 0x00


	//----- nvinfo : EIATTR_SPARSE_MMA_MASK
	.align		4
.L_39:
        /*0038*/ 	.byte	0x03, 0x50
        /*003a*/ 	.short	0x0000


	//----- nvinfo : EIATTR_MAXREG_COUNT
	.align		4
        /*003c*/ 	.byte	0x03, 0x1b
        /*003e*/ 	.short	0x00ff


	//----- nvinfo : EIATTR_NUM_BARRIERS
	.align		4
        /*0040*/ 	.byte	0x02, 0x4c
        /*0042*/ 	.byte	0x01
	.zero		1


	//----- nvinfo : EIATTR_MERCURY_ISA_VERSION
	.align		4
        /*0044*/ 	.byte	0x03, 0x5f
        /*0046*/ 	.short	0x0101


	//----- nvinfo : EIATTR_VRC_CTA_INIT_COUNT
	.align		4
        /*0048*/ 	.byte	0x02, 0x4a
	.zero		1
	.zero		1


	//----- nvinfo : EIATTR_EXIT_INSTR_OFFSETS
	.align		4
        /*004c*/ 	.byte	0x04, 0x1c
        /*004e*/ 	.short	(.L_41 - .L_40)


	//   ....[0]....
.L_40:
        /*0050*/ 	.word	0x00000070


	//   ....[1]....
        /*0054*/ 	.word	0x00000190


	//   ....[2]....
        /*0058*/ 	.word	0x000001e0


	//----- nvinfo : EIATTR_CBANK_PARAM_SIZE
	.align		4
.L_41:
        /*005c*/ 	.byte	0x03, 0x19
        /*005e*/ 	.short	0x0018


	//----- nvinfo : EIATTR_PARAM_CBANK
	.align		4
        /*0060*/ 	.byte	0x04, 0x0a
        /*0062*/ 	.short	(.L_43 - .L_42)
	.align		4
.L_42:
        /*0064*/ 	.word	index@(.nv.constant0._Z17countRangesSharediPiS_)
        /*0068*/ 	.short	0x0380
        /*006a*/ 	.short	0x0018


	//----- nvinfo : EIATTR_SW_WAR
	.align		4
.L_43:
        /*006c*/ 	.byte	0x04, 0x36
        /*006e*/ 	.short	(.L_45 - .L_44)
.L_44:
        /*0070*/ 	.word	0x00000008
.L_45:


//--------------------- .nv.info._Z17countRangesGlobaliPiS_ --------------------------
	.section	.nv.info._Z17countRangesGlobaliPiS_,"",@"SHT_CUDA_INFO"
	.sectionflags	@""
	.align	4


	//----- nvinfo : EIATTR_CUDA_API_VERSION
	.align		4
        /*0000*/ 	.byte	0x04, 0x37
        /*0002*/ 	.short	(.L_47 - .L_46)
.L_46:
        /*0004*/ 	.word	0x00000082


	//----- nvinfo : EIATTR_KPARAM_INFO
	.align		4
.L_47:
        /*0008*/ 	.byte	0x04, 0x17
        /*000a*/ 	.short	(.L_49 - .L_48)
.L_48:
        /*000c*/ 	.word	0x00000000
        /*0010*/ 	.short	0x0002
        /*0012*/ 	.short	0x0010
        /*0014*/ 	.byte	0x00, 0xf5, 0x21, 0x00


	//----- nvinfo : EIATTR_KPARAM_INFO
	.align		4
.L_49:
        /*0018*/ 	.byte	0x04, 0x17
        /*001a*/ 	.short	(.L_51 - .L_50)
.L_50:
        /*001c*/ 	.word	0x00000000
        /*0020*/ 	.short	0x0001
        /*0022*/ 	.short	0x0008
        /*0024*/ 	.byte	0x00, 0xf5, 0x21, 0x00


	//----- nvinfo : EIATTR_KPARAM_INFO
	.align		4
.L_51:
        /*0028*/ 	.byte	0x04, 0x17
        /*002a*/ 	.short	(.L_53 - .L_52)
.L_52:
        /*002c*/ 	.word	0x00000000
        /*0030*/ 	.short	0x0000
        /*0032*/ 	.short	0x0000
        /*0034*/ 	.byte	0x00, 0xf0, 0x11, 0x00


	//----- nvinfo : EIATTR_SPARSE_MMA_MASK
	.align		4
.L_53:
        /*0038*/ 	.byte	0x03, 0x50
        /*003a*/ 	.short	0x0000


	//----- nvinfo : EIATTR_MAXREG_COUNT
	.align		4
        /*003c*/ 	.byte	0x03, 0x1b
        /*003e*/ 	.short	0x00ff


	//----- nvinfo : EIATTR_MERCURY_ISA_VERSION
	.align		4
        /*0040*/ 	.byte	0x03, 0x5f
        /*0042*/ 	.short	0x0101


	//----- nvinfo : EIATTR_VRC_CTA_INIT_COUNT
	.align		4
        /*0044*/ 	.byte	0x02, 0x4a
	.zero		1
	.zero		1


	//----- nvinfo : EIATTR_EXIT_INSTR_OFFSETS
	.align		4
        /*0048*/ 	.byte	0x04, 0x1c
        /*004a*/ 	.short	(.L_55 - .L_54)


	//   ....[0]....
.L_54:
        /*004c*/ 	.word	0x00000070


	//   ....[1]....
        /*0050*/ 	.word	0x00000130


	//----- nvinfo : EIATTR_CBANK_PARAM_SIZE
	.align		4
.L_55:
        /*0054*/ 	.byte	0x03, 0x19
        /*0056*/ 	.short	0x0018


	//----- nvinfo : EIATTR_PARAM_CBANK
	.align		4
        /*0058*/ 	.byte	0x04, 0x0a
        /*005a*/ 	.short	(.L_57 - .L_56)
	.align		4
.L_56:
        /*005c*/ 	.word	index@(.nv.constant0._Z17countRangesGlobaliPiS_)
        /*0060*/ 	.short	0x0380
        /*0062*/ 	.short	0x0018


	//----- nvinfo : EIATTR_SW_WAR
	.align		4
.L_57:
        /*0064*/ 	.byte	0x04, 0x36
        /*0066*/ 	.short	(.L_59 - .L_58)
.L_58:
        /*0068*/ 	.word	0x00000008
.L_59:


//--------------------- .nv.callgraph             --------------------------
	.section	.nv.callgraph,"",@"SHT_CUDA_CALLGRAPH"
	.align	4
	.sectionentsize	8
	.align		4
        /*0000*/ 	.word	0x00000000
	.align		4
        /*0004*/ 	.word	0xffffffff
	.align		4
        /*0008*/ 	.word	0x00000000
	.align		4
        /*000c*/ 	.word	0xfffffffe
	.align		4
        /*0010*/ 	.word	0x00000000
	.align		4
        /*0014*/ 	.word	0xfffffffd
	.align		4
        /*0018*/ 	.word	0x00000000
	.align		4
        /*001c*/ 	.word	0xfffffffc


//--------------------- .text._Z4scaniPiS_        --------------------------
	.section	.text._Z4scaniPiS_,"ax",@progbits
	.align	128
        .global         _Z4scaniPiS_
        .type           _Z4scaniPiS_,@function
        .size           _Z4scaniPiS_,(.L_x_5 - _Z4scaniPiS_)
        .other          _Z4scaniPiS_,@"STO_CUDA_ENTRY STV_DEFAULT"
_Z4scaniPiS_:
.text._Z4scaniPiS_:
[----:B------:R-:W-:Y:S01]  /*0000*/  LDC R1, c[0x0][0x37c] ;  /* 0x0000df00ff017b82 */ /* 0x000fe20000000800 */
[----:B------:R-:W0:Y:S07]  /*0010*/  S2R R7, SR_TID.X ;  /* 0x0000000000077919 */ /* 0x000e2e0000002100 */
[----:B------:R-:W0:Y:S01]  /*0020*/  LDC.64 R2, c[0x0][0x388] ;  /* 0x0000e200ff027b82 */ /* 0x000e220000000a00 */
[----:B------:R-:W1:Y:S01]  /*0030*/  LDCU.64 UR6, c[0x0][0x358] ;  /* 0x00006b00ff0677ac */ /* 0x000e620008000a00 */
[----:B0-----:R-:W-:-:S05]  /*0040*/  IMAD.WIDE.U32 R2, R7, 0x4, R2 ;  /* 0x0000000407027825 */ /* 0x001fca00078e0002 */
[----:B-1----:R-:W2:Y:S01]  /*0050*/  LDG.E R5, desc[UR6][R2.64] ;  /* 0x0000000602057981 */ /* 0x002ea2000c1e1900 */
[----:B------:R-:W0:Y:S01]  /*0060*/  S2UR UR5, SR_CgaCtaId ;  /* 0x00000000000579c3 */ /* 0x000e220000008800 */
[----:B------:R-:W-:Y:S02]  /*0070*/  UMOV UR4, 0x400 ;  /* 0x0000040000047882 */ /* 0x000fe40000000000 */
[----:B0-----:R-:W-:Y:S01]  /*0080*/  ULEA UR4, UR5, UR4, 0x18 ;  /* 0x0000000405047291 */ /* 0x001fe2000f8ec0ff */
[----:B------:R-:W0:Y:S05]  /*0090*/  LDCU UR5, c[0x0][0x380] ;  /* 0x00007000ff0577ac */ /* 0x000e2a0008000800 */
[----:B------:R-:W-:Y:S01]  /*00a0*/  LEA R0, R7, UR4, 0x2 ;  /* 0x0000000407007c11 */ /* 0x000fe2000f8e10ff */
[----:B0-----:R-:W-:-:S04]  /*00b0*/  UISETP.GE.AND UP0, UPT, UR5, 0x2, UPT ;  /* 0x000000020500788c */ /* 0x001fc8000bf06270 */
[----:B--2---:R0:W-:Y:S05]  /*00c0*/  STS [R0], R5 ;  /* 0x0000000500007388 */ /* 0x0041ea0000000800 */
[----:B------:R-:W-:Y:S05]  /*00d0*/  BRA.U !UP0, `(.L_x_0) ;  /* 0x0000000108387547 */ /* 0x000fea000b800000 */
[----:B------:R-:W1:Y:S01]  /*00e0*/  LDCU UR8, c[0x0][0x380] ;  /* 0x00007000ff0877ac */ /* 0x000e620008000800 */
[----:B------:R-:W-:-:S05]  /*00f0*/  UMOV UR5, 0x1 ;  /* 0x0000000100057882 */ /* 0x000fca0000000000 */
.L_x_1:
[----:B------:R-:W-:Y:S01]  /*0100*/  BAR.SYNC.DEFER_BLOCKING 0x0 ;  /* 0x0000000000007b1d */ /* 0x000fe20000010000 */
[----:B------:R-:W-:-:S13]  /*0110*/  ISETP.GE.AND P0, PT, R7, UR5, PT ;  /* 0x0000000507007c0c */ /* 0x000fda000bf06270 */
[----:B------:R-:W-:Y:S01]  /*0120*/  @P0 VIADD R2, R7, -UR5 ;  /* 0x8000000507020c36 */ /* 0x000fe20008000000 */
[----:B------:R-:W-:-:S04]  /*0130*/  USHF.L.U32 UR5, UR5, 0x1, URZ ;  /* 0x0000000105057899 */ /* 0x000fc800080006ff */
[----:B------:R-:W-:Y:S01]  /*0140*/  @P0 LEA R2, R2, UR4, 0x2 ;  /* 0x0000000402020c11 */ /* 0x000fe2000f8e10ff */
[----:B-1----:R-:W-:Y:S01]  /*0150*/  UISETP.GE.AND UP0, UPT, UR5, UR8, UPT ;  /* 0x000000080500728c */ /* 0x002fe2000bf06270 */
[----:B--2---:R-:W-:Y:S04]  /*0160*/  @P0 LDS R3, [R0] ;  /* 0x0000000000030984 */ /* 0x004fe80000000800 */
[----:B------:R-:W1:Y:S02]  /*0170*/  @P0 LDS R2, [R2] ;  /* 0x0000000002020984 */ /* 0x000e640000000800 */
[----:B-1----:R-:W-:-:S05]  /*0180*/  @P0 IADD3 R3, PT, PT, R2, R3, RZ ;  /* 0x0000000302030210 */ /* 0x002fca0007ffe0ff */
[----:B------:R2:W-:Y:S01]  /*0190*/  @P0 STS [R0], R3 ;  /* 0x0000000300000388 */ /* 0x0005e20000000800 */
[----:B------:R-:W-:Y:S05]  /*01a0*/  BRA.U !UP0, `(.L_x_1) ;  /* 0xfffffffd08d47547 */ /* 0x000fea000b83ffff */
[----:B0-----:R1:W3:Y:S02]  /*01b0*/  LDS R5, [R0] ;  /* 0x0000000000057984 */ /* 0x0012e40000000800 */
.L_x_0:
[----:B--2---:R-:W2:Y:S02]  /*01c0*/  LDC.64 R2, c[0x0][0x390] ;  /* 0x0000e400ff027b82 */ /* 0x004ea40000000a00 */
[----:B--2---:R-:W-:-:S05]  /*01d0*/  IMAD.WIDE.U32 R2, R7, 0x4, R2 ;  /* 0x0000000407027825 */ /* 0x004fca00078e0002 */
[----:B---3--:R-:W-:Y:S01]  /*01e0*/  STG.E desc[UR6][R2.64], R5 ;  /* 0x0000000502007986 */ /* 0x008fe2000c101906 */
[----:B------:R-:W-:Y:S06]  /*01f0*/  BAR.SYNC.DEFER_BLOCKING 0x0 ;  /* 0x0000000000007b1d */ /* 0x000fec0000010000 */
[----:B------:R-:W-:Y:S05]  /*0200*/  EXIT ;  /* 0x000000000000794d */ /* 0x000fea0003800000 */
.L_x_2:
[----:B------:R-:W-:-:S00]  /*0210*/  BRA `(.L_x_2) ;  /* 0xfffffffc00fc7947 */ /* 0x000fc0000383ffff */
[----:B------:R-:W-:-:S00]  /*0220*/  NOP ;  /* 0x0000000000007918 */ /* 0x000fc00000000000 */
        /* <DEDUP_REMOVED lines=13> */
.L_x_5:


//--------------------- .text._Z17countRangesSharediPiS_ --------------------------
	.section	.text._Z17countRangesSharediPiS_,"ax",@progbits
	.align	128
        .global         _Z17countRangesSharediPiS_
        .type           _Z17countRangesSharediPiS_,@function
        .size           _Z17countRangesSharediPiS_,(.L_x_6 - _Z17countRangesSharediPiS_)
        .other          _Z17countRangesSharediPiS_,@"STO_CUDA_ENTRY STV_DEFAULT"
_Z17countRangesSharediPiS_:
.text._Z17countRangesSharediPiS_:
[----:B------:R-:W-:Y:S01]  /*0000*/  LDC R1, c[0x0][0x37c] ;  /* 0x0000df00ff017b82 */ /* 0x000fe20000000800 */
[----:B------:R-:W0:Y:S07]  /*0010*/  S2R R4, SR_TID.X ;  /* 0x0000000000047919 */ /* 0x000e2e0000002100 */
[----:B------:R-:W0:Y:S01]  /*0020*/  S2UR UR4, SR_CTAID.X ;  /* 0x00000000000479c3 */ /* 0x000e220000002500 */
[----:B------:R-:W1:Y:S07]  /*0030*/  LDCU UR5, c[0x0][0x380] ;  /* 0x00007000ff0577ac */ /* 0x000e6e0008000800 */
[----:B------:R-:W0:Y:S02]  /*0040*/  LDC R5, c[0x0][0x360] ;  /* 0x0000d800ff057b82 */ /* 0x000e240000000800 */
[----:B0-----:R-:W-:-:S05]  /*0050*/  IMAD R5, R5, UR4, R4 ;  /* 0x0000000405057c24 */ /* 0x001fca000f8e0204 */
[----:B-1----:R-:W-:-:S13]  /*0060*/  ISETP.GE.AND P0, PT, R5, UR5, PT ;  /* 0x0000000505007c0c */ /* 0x002fda000bf06270 */
[----:B------:R-:W-:Y:S05]  /*0070*/  @P0 EXIT ;  /* 0x000000000000094d */ /* 0x000fea0003800000 */
[----:B------:R-:W0:Y:S01]  /*0080*/  LDC.64 R2, c[0x0][0x388] ;  /* 0x0000e200ff027b82 */ /* 0x000e220000000a00 */
[----:B------:R-:W1:Y:S01]  /*0090*/  LDCU.64 UR6, c[0x0][0x358] ;  /* 0x00006b00ff0677ac */ /* 0x000e620008000a00 */
[----:B0-----:R-:W-:-:S06]  /*00a0*/  IMAD.WIDE R2, R5, 0x4, R2 ;  /* 0x0000000405027825 */ /* 0x001fcc00078e0202 */
[----:B-1----:R-:W2:Y:S01]  /*00b0*/  LDG.E R2, desc[UR6][R2.64] ;  /* 0x0000000602027981 */ /* 0x002ea2000c1e1900 */
[----:B------:R-:W0:Y:S01]  /*00c0*/  S2UR UR5, SR_CgaCtaId ;  /* 0x00000000000579c3 */ /* 0x000e220000008800 */
[----:B------:R-:W-:Y:S01]  /*00d0*/  UMOV UR4, 0x400 ;  /* 0x0000040000047882 */ /* 0x000fe20000000000 */
[----:B------:R-:W-:Y:S01]  /*00e0*/  ISETP.GT.U32.AND P0, PT, R4, 0x9, PT ;  /* 0x000000090400780c */ /* 0x000fe20003f04070 */
[----:B0-----:R-:W-:Y:S01]  /*00f0*/  ULEA UR4, UR5, UR4, 0x18 ;  /* 0x0000000405047291 */ /* 0x001fe2000f8ec0ff */
[----:B--2---:R-:W-:-:S05]  /*0100*/  IMAD.HI R0, R2, 0x51eb851f, RZ ;  /* 0x51eb851f02007827 */ /* 0x004fca00078e02ff */
[----:B------:R-:W-:-:S04]  /*0110*/  SHF.R.U32.HI R5, RZ, 0x1f, R0 ;  /* 0x0000001fff057819 */ /* 0x000fc80000011600 */
[----:B------:R-:W-:Y:S02]  /*0120*/  LEA.HI.SX32 R5, R0, R5, 0x1b ;  /* 0x0000000500057211 */ /* 0x000fe400078fdaff */
[----:B------:R-:W-:Y:S02]  /*0130*/  LEA R0, R4, UR4, 0x2 ;  /* 0x0000000404007c11 */ /* 0x000fe4000f8e10ff */
[----:B------:R-:W-:-:S03]  /*0140*/  LEA R5, R5, UR4, 0x2 ;  /* 0x0000000405057c11 */ /* 0x000fc6000f8e10ff */
[----:B------:R0:W-:Y:S01]  /*0150*/  @!P0 STS [R0], RZ ;  /* 0x000000ff00008388 */ /* 0x0001e20000000800 */
[----:B------:R-:W-:Y:S06]  /*0160*/  BAR.SYNC.DEFER_BLOCKING 0x0 ;  /* 0x0000000000007b1d */ /* 0x000fec0000010000 */
[----:B------:R0:W-:Y:S02]  /*0170*/  ATOMS.POPC.INC.32 RZ, [R5+URZ] ;  /* 0x0000000005ff7f8c */ /* 0x0001e4000d8000ff */
[----:B------:R-:W-:Y:S06]  /*0180*/  BAR.SYNC.DEFER_BLOCKING 0x0 ;  /* 0x0000000000007b1d */ /* 0x000fec0000010000 */
[----:B------:R-:W-:Y:S05]  /*0190*/  @P0 EXIT ;  /* 0x000000000000094d */ /* 0x000fea0003800000 */
[----:B0-----:R-:W0:Y:S01]  /*01a0*/  LDS R5, [R0] ;  /* 0x0000000000057984 */ /* 0x001e220000000800 */
[----:B------:R-:W1:Y:S02]  /*01b0*/  LDC.64 R2, c[0x0][0x390] ;  /* 0x0000e400ff027b82 */ /* 0x000e640000000a00 */
[----:B-1----:R-:W-:-:S05]  /*01c0*/  IMAD.WIDE.U32 R2, R4, 0x4, R2 ;  /* 0x0000000404027825 */ /* 0x002fca00078e0002 */
[----:B0-----:R-:W-:Y:S01]  /*01d0*/  REDG.E.ADD.STRONG.GPU desc[UR6][R2.64], R5 ;  /* 0x000000050200798e */ /* 0x001fe2000c12e106 */
[----:B------:R-:W-:Y:S05]  /*01e0*/  EXIT ;  /* 0x000000000000794d */ /* 0x000fea0003800000 */
.L_x_3:
        /* <DEDUP_REMOVED lines=9> */
.L_x_6:


//--------------------- .text._Z17countRangesGlobaliPiS_ --------------------------
	.section	.text._Z17countRangesGlobaliPiS_,"ax",@progbits
	.align	128
        .global         _Z17countRangesGlobaliPiS_
        .type           _Z17countRangesGlobaliPiS_,@function
        .size           _Z17countRangesGlobaliPiS_,(.L_x_7 - _Z17countRangesGlobaliPiS_)
        .other          _Z17countRangesGlobaliPiS_,@"STO_CUDA_ENTRY STV_DEFAULT"
_Z17countRangesGlobaliPiS_:
.text._Z17countRangesGlobaliPiS_:
        /* <DEDUP_REMOVED lines=11> */
[----:B------:R-:W0:Y:S01]  /*00b0*/  LDC.64 R4, c[0x0][0x390] ;  /* 0x0000e400ff047b82 */ /* 0x000e220000000a00 */
[----:B-1----:R-:W2:Y:S01]  /*00c0*/  LDG.E R2, desc[UR4][R2.64] ;  /* 0x0000000402027981 */ /* 0x002ea2000c1e1900 */
[----:B------:R-:W-:Y:S02]  /*00d0*/  HFMA2 R9, -RZ, RZ, 0, 5.9604644775390625e-08 ;  /* 0x00000001ff097431 */ /* 0x000fe400000001ff */
[----:B--2---:R-:W-:-:S05]  /*00e0*/  IMAD.HI R0, R2, 0x51eb851f, RZ ;  /* 0x51eb851f02007827 */ /* 0x004fca00078e02ff */
[----:B------:R-:W-:-:S04]  /*00f0*/  SHF.R.U32.HI R7, RZ, 0x1f, R0 ;  /* 0x0000001fff077819 */ /* 0x000fc80000011600 */
[----:B------:R-:W-:-:S05]  /*0100*/  LEA.HI.SX32 R7, R0, R7, 0x1b ;  /* 0x0000000700077211 */ /* 0x000fca00078fdaff */
[----:B0-----:R-:W-:-:S05]  /*0110*/  IMAD.WIDE R4, R7, 0x4, R4 ;  /* 0x0000000407047825 */ /* 0x001fca00078e0204 */
[----:B------:R-:W-:Y:S01]  /*0120*/  REDG.E.ADD.STRONG.GPU desc[UR4][R4.64], R9 ;  /* 0x000000090400798e */ /* 0x000fe2000c12e104 */
[----:B------:R-:W-:Y:S05]  /*0130*/  EXIT ;  /* 0x000000000000794d */ /* 0x000fea0003800000 */
.L_x_4:
        /* <DEDUP_REMOVED lines=12> */
.L_x_7:


//--------------------- .nv.shared._Z4scaniPiS_   --------------------------
	.section	.nv.shared._Z4scaniPiS_,"aw",@nobits
	.sectionflags	@""
	.align	4
.nv.shared._Z4scaniPiS_:
	.zero		1064


//--------------------- .nv.shared.reserved.0     --------------------------
	.section	.nv.shared.reserved.0,"aw",@nobits
	.weak		__nv_reservedSMEM_offset_0_alias
	.size		__nv_reservedSMEM_offset_0_alias, 0, 64
	.other		__nv_reservedSMEM_offset_0_alias,@"STO_CUDA_RESERVED_SHARED STV_DEFAULT"
__nv_reservedSMEM_offset_0_alias:
	.zero		0
	.zero		64


//--------------------- .nv.shared._Z17countRangesSharediPiS_ --------------------------
	.section	.nv.shared._Z17countRangesSharediPiS_,"aw",@nobits
	.sectionflags	@""
	.align	4
.nv.shared._Z17countRangesSharediPiS_:
	.zero		1064


//--------------------- .nv.constant0._Z4scaniPiS_ --------------------------
	.section	.nv.constant0._Z4scaniPiS_,"a",@progbits
	.sectionflags	@""
	.align	4
.nv.constant0._Z4scaniPiS_:
	.zero		920


//--------------------- .nv.constant0._Z17countRangesSharediPiS_ --------------------------
	.section	.nv.constant0._Z17countRangesSharediPiS_,"a",@progbits
	.sectionflags	@""
	.align	4
.nv.constant0._Z17countRangesSharediPiS_:
	.zero		920


//--------------------- .nv.constant0._Z17countRangesGlobaliPiS_ --------------------------
	.section	.nv.constant0._Z17countRangesGlobaliPiS_,"a",@progbits
	.sectionflags	@""
	.align	4
.nv.constant0._Z17countRangesGlobaliPiS_:
	.zero		920


//--------------------- SYMBOLS --------------------------

	.type		.nv.reservedSmem.offset0,@object
	.size		.nv.reservedSmem.offset0,0x4
	.type		.nv.reservedSmem.cap,@object
	.size		.nv.reservedSmem.cap,0x4
